	.headerflags	@"EF_CUDA_TEXMODE_UNIFIED EF_CUDA_64BIT_ADDRESS EF_CUDA_ACCELERATORS EF_CUDA_SM90 EF_CUDA_VIRTUAL_SM(EF_CUDA_SM90)"
	.elftype	@"ET_EXEC"


//--------------------- .nv.info                  --------------------------
	.section	.nv.info,"",@"SHT_CUDA_INFO"
	.align	4


	//----- nvinfo : EIATTR_REGCOUNT
	.align		4
        /*0000*/ 	.byte	0x04, 0x2f
        /*0002*/ 	.short	(.L_1 - .L_0)
	.align		4
.L_0:
        /*0004*/ 	.word	index@(triton_poi_fused_clone_0)
        /*0008*/ 	.word	0x00000011


	//----- nvinfo : EIATTR_MIN_STACK_SIZE
	.align		4
.L_1:
        /*000c*/ 	.byte	0x04, 0x12
        /*000e*/ 	.short	(.L_3 - .L_2)
	.align		4
.L_2:
        /*0010*/ 	.word	index@(triton_poi_fused_clone_0)
        /*0014*/ 	.word	0x00000000


	//----- nvinfo : EIATTR_FRAME_SIZE
	.align		4
.L_3:
        /*0018*/ 	.byte	0x04, 0x11
        /*001a*/ 	.short	(.L_5 - .L_4)
	.align		4
.L_4:
        /*001c*/ 	.word	index@(triton_poi_fused_clone_0)
        /*0020*/ 	.word	0x00000000


	//----- nvinfo : EIATTR_MIN_STACK_SIZE
	.align		4
.L_5:
        /*0024*/ 	.byte	0x04, 0x12
        /*0026*/ 	.short	(.L_7 - .L_6)
	.align		4
.L_6:
        /*0028*/ 	.word	index@(triton_poi_fused_clone_0)
        /*002c*/ 	.word	0x00000000
.L_7:


//--------------------- .nv.info.triton_poi_fused_clone_0 --------------------------
	.section	.nv.info.triton_poi_fused_clone_0,"",@"SHT_CUDA_INFO"
	.sectionflags	@""
	.align	4


	//----- nvinfo : EIATTR_CUDA_API_VERSION
	.align		4
        /*0000*/ 	.byte	0x04, 0x37
        /*0002*/ 	.short	(.L_9 - .L_8)
.L_8:
        /*0004*/ 	.word	0x0000007c


	//----- nvinfo : EIATTR_KPARAM_INFO
	.align		4
.L_9:
        /*0008*/ 	.byte	0x04, 0x17
        /*000a*/ 	.short	(.L_11 - .L_10)
.L_10:
        /*000c*/ 	.word	0x00000000
        /*0010*/ 	.short	0x0003
        /*0012*/ 	.short	0x0018
        /*0014*/ 	.byte	0x00, 0xf0, 0x11, 0x00


	//----- nvinfo : EIATTR_KPARAM_INFO
	.align		4
.L_11:
        /*0018*/ 	.byte	0x04, 0x17
        /*001a*/ 	.short	(.L_13 - .L_12)
.L_12:
        /*001c*/ 	.word	0x00000000
        /*0020*/ 	.short	0x0002
        /*0022*/ 	.short	0x0010
        /*0024*/ 	.byte	0x00, 0xf4, 0x21, 0x00


	//----- nvinfo : EIATTR_KPARAM_INFO
	.align		4
.L_13:
        /*0028*/ 	.byte	0x04, 0x17
        /*002a*/ 	.short	(.L_15 - .L_14)
.L_14:
        /*002c*/ 	.word	0x00000000
        /*0030*/ 	.short	0x0001
        /*0032*/ 	.short	0x0008
        /*0034*/ 	.byte	0x00, 0xf4, 0x21, 0x00


	//----- nvinfo : EIATTR_KPARAM_INFO
	.align		4
.L_15:
        /*0038*/ 	.byte	0x04, 0x17
        /*003a*/ 	.short	(.L_17 - .L_16)
.L_16:
        /*003c*/ 	.word	0x00000000
        /*0040*/ 	.short	0x0000
        /*0042*/ 	.short	0x0000
        /*0044*/ 	.byte	0x00, 0xf4, 0x21, 0x00


	//----- nvinfo : EIATTR_SPARSE_MMA_MASK
	.align		4
.L_17:
        /*0048*/ 	.byte	0x03, 0x50
        /*004a*/ 	.short	0x0000


	//----- nvinfo : EIATTR_MAXREG_COUNT
	.align		4
        /*004c*/ 	.byte	0x03, 0x1b
        /*004e*/ 	.short	0x00ff


	//----- nvinfo : EIATTR_EXIT_INSTR_OFFSETS
	.align		4
        /*0050*/ 	.byte	0x04, 0x1c
        /*0052*/ 	.short	(.L_19 - .L_18)


	//   ....[0]....
.L_18:
        /*0054*/ 	.word	0x000002b0


	//   ....[1]....
        /*0058*/ 	.word	0x000002d0


	//----- nvinfo : EIATTR_REQNTID
	.align		4
.L_19:
        /*005c*/ 	.byte	0x04, 0x10
        /*005e*/ 	.short	(.L_21 - .L_20)
.L_20:
        /*0060*/ 	.word	0x00000080
        /*0064*/ 	.word	0x00000001
        /*0068*/ 	.word	0x00000001


	//----- nvinfo : EIATTR_CBANK_PARAM_SIZE
	.align		4
.L_21:
        /*006c*/ 	.byte	0x03, 0x19
        /*006e*/ 	.short	0x001c


	//----- nvinfo : EIATTR_PARAM_CBANK
	.align		4
        /*0070*/ 	.byte	0x04, 0x0a
        /*0072*/ 	.short	(.L_23 - .L_22)
	.align		4
.L_22:
        /*0074*/ 	.word	index@(.nv.constant0.triton_poi_fused_clone_0)
        /*0078*/ 	.short	0x0210
        /*007a*/ 	.short	0x001c


	//----- nvinfo : EIATTR_SW_WAR
	.align		4
.L_23:
        /*007c*/ 	.byte	0x04, 0x36
        /*007e*/ 	.short	(.L_25 - .L_24)
.L_24:
        /*0080*/ 	.word	0x00000008
.L_25:


//--------------------- .nv.callgraph             --------------------------
	.section	.nv.callgraph,"",@"SHT_CUDA_CALLGRAPH"
	.align	4
	.sectionentsize	8
	.align		4
        /*0000*/ 	.word	0x00000000
	.align		4
        /*0004*/ 	.word	0xffffffff
	.align		4
        /*0008*/ 	.word	0x00000000
	.align		4
        /*000c*/ 	.word	0xfffffffe
	.align		4
        /*0010*/ 	.word	0x00000000
	.align		4
        /*0014*/ 	.word	0xfffffffd
	.align		4
        /*0018*/ 	.word	0x00000000
	.align		4
        /*001c*/ 	.word	0xfffffffc


//--------------------- .text.triton_poi_fused_clone_0 --------------------------
	.section	.text.triton_poi_fused_clone_0,"ax",@progbits
	.align	128
        .global         triton_poi_fused_clone_0
        .type           triton_poi_fused_clone_0,@function
        .size           triton_poi_fused_clone_0,(.L_x_1 - triton_poi_fused_clone_0)
        .other          triton_poi_fused_clone_0,@"STO_CUDA_ENTRY STV_DEFAULT"
triton_poi_fused_clone_0:
.text.triton_poi_fused_clone_0:
[----:B------:R-:W0:Y:S02]  /*0000*/  LDC R1, c[0x0][0x28] ;  /* 0x00000a00ff017b82 */ /* 0x000e240000000800 */
[----:B------:R-:W1:Y:S01]  /*0010*/  S2R R0, SR_TID.X ;  /* 0x0000000000007919 */ /* 0x000e620000002100 */
[----:B------:R-:W2:Y:S01]  /*0020*/  LDC.64 R4, c[0x0][0x218] ;  /* 0x00008600ff047b82 */ /* 0x000ea20000000a00 */
[----:B------:R-:W-:Y:S01]  /*0030*/  ULDC.64 UR4, c[0x0][0x208] ;  /* 0x0000820000047ab9 */ /* 0x000fe20000000a00 */
[----:B------:R-:W3:Y:S01]  /*0040*/  S2R R3, SR_CTAID.X ;  /* 0x0000000000037919 */ /* 0x000ee20000002500 */
[----:B-1----:R-:W-:Y:S02]  /*0050*/  LOP3.LUT R0, R0, 0x7f, RZ, 0xc0, !PT ;  /* 0x0000007f00007812 */ /* 0x002fe400078ec0ff */
[----:B---3--:R-:W-:-:S03]  /*0060*/  SHF.R.S32.HI R7, RZ, 0x18, R3 ;  /* 0x00000018ff077819 */ /* 0x008fc60000011403 */
[----:B------:R-:W-:Y:S02]  /*0070*/  IMAD R0, R3, 0x80, R0 ;  /* 0x0000008003007824 */ /* 0x000fe400078e0200 */
[----:B------:R-:W1:Y:S01]  /*0080*/  LDC.64 R2, c[0x0][0x210] ;  /* 0x00008400ff027b82 */ /* 0x000e620000000a00 */
[----:B------:R-:W-:Y:S02]  /*0090*/  SGXT R7, R7, 0x1 ;  /* 0x000000010707781a */ /* 0x000fe40000000200 */
[----:B------:R-:W-:Y:S02]  /*00a0*/  ISETP.GE.AND P0, PT, R0, 0x400, PT ;  /* 0x000004000000780c */ /* 0x000fe40003f06270 */
[CC--:B------:R-:W-:Y:S02]  /*00b0*/  LEA.HI R9, R7.reuse, R0.reuse, RZ, 0x4 ;  /* 0x0000000007097211 */ /* 0x0c0fe400078f20ff */
[CC--:B------:R-:W-:Y:S02]  /*00c0*/  LEA.HI R8, R7.reuse, R0.reuse, RZ, 0x8 ;  /* 0x0000000007087211 */ /* 0x0c0fe400078f40ff */
[----:B------:R-:W-:-:S02]  /*00d0*/  LEA.HI R6, R7, R0, RZ, 0x2 ;  /* 0x0000000007067211 */ /* 0x000fc400078f10ff */
[----:B------:R-:W-:Y:S02]  /*00e0*/  LEA.HI R7, R7, R0, RZ, 0x6 ;  /* 0x0000000007077211 */ /* 0x000fe400078f30ff */
[--C-:B------:R-:W-:Y:S02]  /*00f0*/  SHF.R.S32.HI R10, RZ, 0x4, R9.reuse ;  /* 0x00000004ff0a7819 */ /* 0x100fe40000011409 */
[----:B------:R-:W-:Y:S02]  /*0100*/  SHF.R.S32.HI R11, RZ, 0x1f, R9 ;  /* 0x0000001fff0b7819 */ /* 0x000fe40000011409 */
[----:B------:R-:W-:Y:S02]  /*0110*/  LOP3.LUT R13, R8, 0xffffff00, RZ, 0xc0, !PT ;  /* 0xffffff00080d7812 */ /* 0x000fe400078ec0ff */
[----:B------:R-:W-:Y:S02]  /*0120*/  SHF.R.S32.HI R8, RZ, 0x6, R7 ;  /* 0x00000006ff087819 */ /* 0x000fe40000011407 */
[----:B------:R-:W-:-:S02]  /*0130*/  SHF.R.S32.HI R9, RZ, 0x2, R6 ;  /* 0x00000002ff097819 */ /* 0x000fc40000011406 */
[----:B------:R-:W-:Y:S02]  /*0140*/  SHF.R.S32.HI R12, RZ, 0x1f, R6 ;  /* 0x0000001fff0c7819 */ /* 0x000fe40000011406 */
[----:B------:R-:W-:Y:S02]  /*0150*/  LEA.HI R11, R11, R10, RZ, 0x4 ;  /* 0x0000000a0b0b7211 */ /* 0x000fe400078f20ff */
[----:B------:R-:W-:Y:S02]  /*0160*/  LOP3.LUT R7, R6, 0xfffffffc, RZ, 0xc0, !PT ;  /* 0xfffffffc06077812 */ /* 0x000fe400078ec0ff */
[----:B------:R-:W-:Y:S02]  /*0170*/  LEA.HI R6, R8, R8, RZ, 0x2 ;  /* 0x0000000808067211 */ /* 0x000fe400078f10ff */
[----:B------:R-:W-:Y:S02]  /*0180*/  LEA.HI R12, R12, R9, RZ, 0x2 ;  /* 0x000000090c0c7211 */ /* 0x000fe400078f10ff */
[----:B------:R-:W-:-:S02]  /*0190*/  LOP3.LUT R11, R11, 0x3ffffff0, RZ, 0xc0, !PT ;  /* 0x3ffffff00b0b7812 */ /* 0x000fc400078ec0ff */
[----:B------:R-:W-:Y:S02]  /*01a0*/  IADD3 R14, R13, R0, -R7 ;  /* 0x000000000d0e7210 */ /* 0x000fe40007ffe807 */
[----:B------:R-:W-:Y:S01]  /*01b0*/  LOP3.LUT R7, R6, 0xfffffffc, RZ, 0xc0, !PT ;  /* 0xfffffffc06077812 */ /* 0x000fe200078ec0ff */
[----:B------:R-:W-:Y:S01]  /*01c0*/  IMAD.IADD R11, R10, 0x1, -R11 ;  /* 0x000000010a0b7824 */ /* 0x000fe200078e0a0b */
[----:B------:R-:W-:-:S03]  /*01d0*/  LOP3.LUT R12, R12, 0xfffffffc, RZ, 0xc0, !PT ;  /* 0xfffffffc0c0c7812 */ /* 0x000fc600078ec0ff */
[----:B------:R-:W-:Y:S02]  /*01e0*/  IMAD.IADD R7, R8, 0x1, -R7 ;  /* 0x0000000108077824 */ /* 0x000fe400078e0a07 */
[----:B------:R-:W-:Y:S01]  /*01f0*/  IMAD.IADD R12, R9, 0x1, -R12 ;  /* 0x00000001090c7824 */ /* 0x000fe200078e0a0c */
[----:B------:R-:W-:Y:S01]  /*0200*/  CS2R R8, SRZ ;  /* 0x0000000000087805 */ /* 0x000fe2000001ff00 */
[----:B------:R-:W-:Y:S02]  /*0210*/  IMAD R11, R11, 0x4, R14 ;  /* 0x000000040b0b7824 */ /* 0x000fe400078e020e */
[C---:B------:R-:W-:Y:S02]  /*0220*/  IMAD R7, R12.reuse, 0x4, R7 ;  /* 0x000000040c077824 */ /* 0x040fe400078e0207 */
[----:B------:R-:W-:Y:S02]  /*0230*/  IMAD R11, R12, 0x40, R11 ;  /* 0x000000400c0b7824 */ /* 0x000fe400078e020b */
[----:B--2---:R-:W-:-:S02]  /*0240*/  IMAD.WIDE R4, R7, 0x4, R4 ;  /* 0x0000000407047825 */ /* 0x004fc400078e0204 */
[----:B------:R-:W2:Y:S02]  /*0250*/  LDC.64 R6, c[0x0][0x220] ;  /* 0x00008800ff067b82 */ /* 0x000ea40000000a00 */
[----:B-1----:R-:W-:Y:S01]  /*0260*/  IMAD.WIDE R2, R11, 0x4, R2 ;  /* 0x000000040b027825 */ /* 0x002fe200078e0202 */
[----:B------:R-:W3:Y:S04]  /*0270*/  @!P0 LDG.E.EL R9, desc[UR4][R4.64] ;  /* 0x0000000404098981 */ /* 0x000ee8000c2e1900 */
[----:B------:R-:W3:Y:S01]  /*0280*/  @!P0 LDG.E R8, desc[UR4][R2.64] ;  /* 0x0000000402088981 */ /* 0x000ee2000c1e1900 */
[----:B--2---:R-:W-:-:S04]  /*0290*/  IMAD.WIDE R6, R0, 0x4, R6 ;  /* 0x0000000400067825 */ /* 0x004fc800078e0206 */
[----:B---3--:R-:W-:Y:S01]  /*02a0*/  FADD R9, R9, R8 ;  /* 0x0000000809097221 */ /* 0x008fe20000000000 */
[----:B------:R-:W-:Y:S06]  /*02b0*/  @P0 EXIT ;  /* 0x000000000000094d */ /* 0x000fec0003800000 */
[----:B------:R-:W-:Y:S01]  /*02c0*/  STG.E desc[UR4][R6.64], R9 ;  /* 0x0000000906007986 */ /* 0x000fe2000c101904 */
[----:B------:R-:W-:Y:S05]  /*02d0*/  EXIT ;  /* 0x000000000000794d */ /* 0x000fea0003800000 */
.L_x_0:
[----:B------:R-:W-:-:S00]  /*02e0*/  BRA `(.L_x_0) ;  /* 0xfffffffc00fc7947 */ /* 0x000fc0000383ffff */
[----:B------:R-:W-:-:S00]  /*02f0*/  NOP ;  /* 0x0000000000007918 */ /* 0x000fc00000000000 */
        /* <DEDUP_REMOVED lines=8> */
.L_x_1:


//--------------------- .nv.constant0.triton_poi_fused_clone_0 --------------------------
	.section	.nv.constant0.triton_poi_fused_clone_0,"a",@progbits
	.sectionflags	@""
	.align	4
.nv.constant0.triton_poi_fused_clone_0:
	.zero		556
